//
// Generated by NVIDIA NVVM Compiler
//
// Compiler Build ID: CL-36424714
// Cuda compilation tools, release 13.0, V13.0.88
// Based on NVVM 20.0.0
//

.version 9.0
.target sm_100
.address_size 64

	// .globl	_Z12matMulSharedPKfS0_Pfi
// _ZZ12matMulSharedPKfS0_PfiE2As has been demoted
// _ZZ12matMulSharedPKfS0_PfiE2Bs has been demoted

.visible .entry _Z12matMulSharedPKfS0_Pfi(
	.param .u64 .ptr .align 1 _Z12matMulSharedPKfS0_Pfi_param_0,
	.param .u64 .ptr .align 1 _Z12matMulSharedPKfS0_Pfi_param_1,
	.param .u64 .ptr .align 1 _Z12matMulSharedPKfS0_Pfi_param_2,
	.param .u32 _Z12matMulSharedPKfS0_Pfi_param_3
)
{
	.reg .pred 	%p<8>;
	.reg .b32 	%r<43>;
	.reg .b32 	%f<63>;
	.reg .b64 	%rd<13>;
	// demoted variable
	.shared .align 4 .b8 _ZZ12matMulSharedPKfS0_PfiE2As[1088];
	// demoted variable
	.shared .align 4 .b8 _ZZ12matMulSharedPKfS0_PfiE2Bs[1088];
	ld.param.u64 	%rd4, [_Z12matMulSharedPKfS0_Pfi_param_0];
	ld.param.u64 	%rd5, [_Z12matMulSharedPKfS0_Pfi_param_1];
	ld.param.u64 	%rd6, [_Z12matMulSharedPKfS0_Pfi_param_2];
	ld.param.u32 	%r24, [_Z12matMulSharedPKfS0_Pfi_param_3];
	mov.u32 	%r25, %ctaid.y;
	shl.b32 	%r26, %r25, 4;
	mov.u32 	%r40, %tid.y;
	add.s32 	%r2, %r26, %r40;
	mov.u32 	%r27, %ctaid.x;
	shl.b32 	%r3, %r27, 4;
	mov.u32 	%r38, %tid.x;
	add.s32 	%r5, %r3, %r38;
	setp.lt.s32 	%p1, %r24, 1;
	mov.f32 	%f62, 0f00000000;
	@%p1 bra 	$L__BB0_7;
	add.s32 	%r28, %r24, 15;
	shr.u32 	%r29, %r28, 4;
	mul.lo.s32 	%r30, %r40, 68;
	mov.u32 	%r31, _ZZ12matMulSharedPKfS0_PfiE2As;
	add.s32 	%r6, %r31, %r30;
	shl.b32 	%r32, %r38, 2;
	add.s32 	%r7, %r6, %r32;
	mov.u32 	%r33, _ZZ12matMulSharedPKfS0_PfiE2Bs;
	add.s32 	%r9, %r33, %r32;
	add.s32 	%r8, %r9, %r30;
	neg.s32 	%r42, %r29;
	mad.lo.s32 	%r34, %r40, %r24, %r38;
	add.s32 	%r41, %r34, %r3;
	shl.b32 	%r12, %r24, 4;
	mad.lo.s32 	%r39, %r24, %r2, %r38;
	cvta.to.global.u64 	%rd1, %rd4;
	cvta.to.global.u64 	%rd2, %rd5;
	mov.f32 	%f62, 0f00000000;
$L__BB0_2:
	setp.ge.u32 	%p2, %r2, %r24;
	mul.wide.s32 	%rd7, %r39, 4;
	add.s64 	%rd3, %rd1, %rd7;
	setp.ge.s32 	%p3, %r38, %r24;
	mov.f32 	%f60, 0f00000000;
	or.pred  	%p4, %p2, %p3;
	@%p4 bra 	$L__BB0_4;
	ld.global.f32 	%f60, [%rd3];
$L__BB0_4:
	st.shared.f32 	[%r7], %f60;
	mov.f32 	%f61, 0f00000000;
	max.s32 	%r35, %r5, %r40;
	setp.ge.s32 	%p5, %r35, %r24;
	@%p5 bra 	$L__BB0_6;
	mul.wide.s32 	%rd8, %r41, 4;
	add.s64 	%rd9, %rd2, %rd8;
	ld.global.f32 	%f61, [%rd9];
$L__BB0_6:
	st.shared.f32 	[%r8], %f61;
	bar.sync 	0;
	ld.shared.f32 	%f12, [%r6];
	ld.shared.f32 	%f13, [%r9];
	fma.rn.f32 	%f14, %f12, %f13, %f62;
	ld.shared.f32 	%f15, [%r6+4];
	ld.shared.f32 	%f16, [%r9+68];
	fma.rn.f32 	%f17, %f15, %f16, %f14;
	ld.shared.f32 	%f18, [%r6+8];
	ld.shared.f32 	%f19, [%r9+136];
	fma.rn.f32 	%f20, %f18, %f19, %f17;
	ld.shared.f32 	%f21, [%r6+12];
	ld.shared.f32 	%f22, [%r9+204];
	fma.rn.f32 	%f23, %f21, %f22, %f20;
	ld.shared.f32 	%f24, [%r6+16];
	ld.shared.f32 	%f25, [%r9+272];
	fma.rn.f32 	%f26, %f24, %f25, %f23;
	ld.shared.f32 	%f27, [%r6+20];
	ld.shared.f32 	%f28, [%r9+340];
	fma.rn.f32 	%f29, %f27, %f28, %f26;
	ld.shared.f32 	%f30, [%r6+24];
	ld.shared.f32 	%f31, [%r9+408];
	fma.rn.f32 	%f32, %f30, %f31, %f29;
	ld.shared.f32 	%f33, [%r6+28];
	ld.shared.f32 	%f34, [%r9+476];
	fma.rn.f32 	%f35, %f33, %f34, %f32;
	ld.shared.f32 	%f36, [%r6+32];
	ld.shared.f32 	%f37, [%r9+544];
	fma.rn.f32 	%f38, %f36, %f37, %f35;
	ld.shared.f32 	%f39, [%r6+36];
	ld.shared.f32 	%f40, [%r9+612];
	fma.rn.f32 	%f41, %f39, %f40, %f38;
	ld.shared.f32 	%f42, [%r6+40];
	ld.shared.f32 	%f43, [%r9+680];
	fma.rn.f32 	%f44, %f42, %f43, %f41;
	ld.shared.f32 	%f45, [%r6+44];
	ld.shared.f32 	%f46, [%r9+748];
	fma.rn.f32 	%f47, %f45, %f46, %f44;
	ld.shared.f32 	%f48, [%r6+48];
	ld.shared.f32 	%f49, [%r9+816];
	fma.rn.f32 	%f50, %f48, %f49, %f47;
	ld.shared.f32 	%f51, [%r6+52];
	ld.shared.f32 	%f52, [%r9+884];
	fma.rn.f32 	%f53, %f51, %f52, %f50;
	ld.shared.f32 	%f54, [%r6+56];
	ld.shared.f32 	%f55, [%r9+952];
	fma.rn.f32 	%f56, %f54, %f55, %f53;
	ld.shared.f32 	%f57, [%r6+60];
	ld.shared.f32 	%f58, [%r9+1020];
	fma.rn.f32 	%f62, %f57, %f58, %f56;
	bar.sync 	0;
	add.s32 	%r42, %r42, 1;
	setp.ne.s32 	%p6, %r42, 0;
	add.s32 	%r41, %r41, %r12;
	add.s32 	%r40, %r40, 16;
	add.s32 	%r39, %r39, 16;
	add.s32 	%r38, %r38, 16;
	@%p6 bra 	$L__BB0_2;
$L__BB0_7:
	max.s32 	%r36, %r2, %r5;
	setp.ge.s32 	%p7, %r36, %r24;
	@%p7 bra 	$L__BB0_9;
	mad.lo.s32 	%r37, %r24, %r2, %r5;
	cvta.to.global.u64 	%rd10, %rd6;
	mul.wide.s32 	%rd11, %r37, 4;
	add.s64 	%rd12, %rd10, %rd11;
	st.global.f32 	[%rd12], %f62;
$L__BB0_9:
	ret;

}


// ===== COMPILED SASS (sm_100) =====

	.target	sm_100

	.elftype	@"ET_EXEC"


//--------------------- .note.nv.tkinfo           --------------------------
	.section	.note.nv.tkinfo,"",@"SHT_NOTE"
	.sectionflags	@"SHF_NOTE_NV_TKINFO"
	.tkinfo
        /*0018*/ 	.word	0x00000002
        /*0030*/ 	.string	""
        /*0030*/ 	.string	"ptxas"
        /*0030*/ 	.string	"Cuda compilation tools, release 13.0, V13.0.88"
        /*0030*/ 	.string	"Build cuda_13.0.r13.0/compiler.36424714_0"
        /*0030*/ 	.string	"-arch sm_100 -m 64 "



//--------------------- .note.nv.cuinfo           --------------------------
	.section	.note.nv.cuinfo,"",@"SHT_NOTE"
	.sectionflags	@"SHF_NOTE_NV_CUINFO"
        /*0018*/ 	.short	0x0002
        /*001a*/ 	.short	0x0064
        /*001c*/ 	.short	0x0082
	.zero		2


//--------------------- .nv.info                  --------------------------
	.section	.nv.info,"",@"SHT_CUDA_INFO"
	.align	4


	//----- nvinfo : EIATTR_REGCOUNT
	.align		4
        /*0000*/ 	.byte	0x04, 0x2f
        /*0002*/ 	.short	(.L_1 - .L_0)
	.align		4
.L_0:
        /*0004*/ 	.word	index@(_Z12matMulSharedPKfS0_Pfi)
        /*0008*/ 	.word	0x00000020


	//----- nvinfo : EIATTR_FRAME_SIZE
	.align		4
.L_1:
        /*000c*/ 	.byte	0x04, 0x11
        /*000e*/ 	.short	(.L_3 - .L_2)
	.align		4
.L_2:
        /*0010*/ 	.word	index@(_Z12matMulSharedPKfS0_Pfi)
        /*0014*/ 	.word	0x00000000


	//----- nvinfo : EIATTR_MIN_STACK_SIZE
	.align		4
.L_3:
        /*0018*/ 	.byte	0x04, 0x12
        /*001a*/ 	.short	(.L_5 - .L_4)
	.align		4
.L_4:
        /*001c*/ 	.word	index@(_Z12matMulSharedPKfS0_Pfi)
        /*0020*/ 	.word	0x00000000
.L_5:


//--------------------- .nv.compat                --------------------------
	.section	.nv.compat,"",@"SHT_CUDA_COMPAT_INFO"
	.align	4
        /*0000*/ 	.byte	0x02, 0x09, 0x00, 0x00, 0x02, 0x02, 0x01, 0x00, 0x02, 0x05, 0x05, 0x00, 0x03, 0x07, 0x01, 0x01
        /*0010*/ 	.byte	0x02, 0x03, 0x00, 0x00, 0x02, 0x06, 0x01, 0x00, 0x04, 0x0b, 0x08, 0x00, 0x09, 0x00, 0x00, 0x00
        /*0020*/ 	.byte	0x00, 0x00, 0x00, 0x00


//--------------------- .nv.info._Z12matMulSharedPKfS0_Pfi --------------------------
	.section	.nv.info._Z12matMulSharedPKfS0_Pfi,"",@"SHT_CUDA_INFO"
	.sectionflags	@""
	.align	4


	//----- nvinfo : EIATTR_CUDA_API_VERSION
	.align		4
        /*0000*/ 	.byte	0x04, 0x37
        /*0002*/ 	.short	(.L_7 - .L_6)
.L_6:
        /*0004*/ 	.word	0x00000082


	//----- nvinfo : EIATTR_KPARAM_INFO
	.align		4
.L_7:
        /*0008*/ 	.byte	0x04, 0x17
        /*000a*/ 	.short	(.L_9 - .L_8)
.L_8:
        /*000c*/ 	.word	0x00000000
        /*0010*/ 	.short	0x0003
        /*0012*/ 	.short	0x0018
        /*0014*/ 	.byte	0x00, 0xf0, 0x11, 0x00


	//----- nvinfo : EIATTR_KPARAM_INFO
	.align		4
.L_9:
        /*0018*/ 	.byte	0x04, 0x17
        /*001a*/ 	.short	(.L_11 - .L_10)
.L_10:
        /*001c*/ 	.word	0x00000000
        /*0020*/ 	.short	0x0002
        /*0022*/ 	.short	0x0010
        /*0024*/ 	.byte	0x00, 0xf5, 0x21, 0x00


	//----- nvinfo : EIATTR_KPARAM_INFO
	.align		4
.L_11:
        /*0028*/ 	.byte	0x04, 0x17
        /*002a*/ 	.short	(.L_13 - .L_12)
.L_12:
        /*002c*/ 	.word	0x00000000
        /*0030*/ 	.short	0x0001
        /*0032*/ 	.short	0x0008
        /*0034*/ 	.byte	0x00, 0xf5, 0x21, 0x00


	//----- nvinfo : EIATTR_KPARAM_INFO
	.align		4
.L_13:
        /*0038*/ 	.byte	0x04, 0x17
        /*003a*/ 	.short	(.L_15 - .L_14)
.L_14:
        /*003c*/ 	.word	0x00000000
        /*0040*/ 	.short	0x0000
        /*0042*/ 	.short	0x0000
        /*0044*/ 	.byte	0x00, 0xf5, 0x21, 0x00


	//----- nvinfo : EIATTR_SPARSE_MMA_MASK
	.align		4
.L_15:
        /*0048*/ 	.byte	0x03, 0x50
        /*004a*/ 	.short	0x0000


	//----- nvinfo : EIATTR_MAXREG_COUNT
	.align		4
        /*004c*/ 	.byte	0x03, 0x1b
        /*004e*/ 	.short	0x00ff


	//----- nvinfo : EIATTR_NUM_BARRIERS
	.align		4
        /*0050*/ 	.byte	0x02, 0x4c
        /*0052*/ 	.byte	0x01
	.zero		1


	//----- nvinfo : EIATTR_MERCURY_ISA_VERSION
	.align		4
        /*0054*/ 	.byte	0x03, 0x5f
        /*0056*/ 	.short	0x0101


	//----- nvinfo : EIATTR_VRC_CTA_INIT_COUNT
	.align		4
        /*0058*/ 	.byte	0x02, 0x4a
	.zero		1
	.zero		1


	//----- nvinfo : EIATTR_EXIT_INSTR_OFFSETS
	.align		4
        /*005c*/ 	.byte	0x04, 0x1c
        /*005e*/ 	.short	(.L_17 - .L_16)


	//   ....[0]....
.L_16:
        /*0060*/ 	.word	0x00000680


	//   ....[1]....
        /*0064*/ 	.word	0x000006d0


	//----- nvinfo : EIATTR_CBANK_PARAM_SIZE
	.align		4
.L_17:
        /*0068*/ 	.byte	0x03, 0x19
        /*006a*/ 	.short	0x001c


	//----- nvinfo : EIATTR_PARAM_CBANK
	.align		4
        /*006c*/ 	.byte	0x04, 0x0a
        /*006e*/ 	.short	(.L_19 - .L_18)
	.align		4
.L_18:
        /*0070*/ 	.word	index@(.nv.constant0._Z12matMulSharedPKfS0_Pfi)
        /*0074*/ 	.short	0x0380
        /*0076*/ 	.short	0x001c


	//----- nvinfo : EIATTR_SW_WAR
	.align		4
.L_19:
        /*0078*/ 	.byte	0x04, 0x36
        /*007a*/ 	.short	(.L_21 - .L_20)
.L_20:
        /*007c*/ 	.word	0x00000008
.L_21:


//--------------------- .nv.callgraph             --------------------------
	.section	.nv.callgraph,"",@"SHT_CUDA_CALLGRAPH"
	.align	4
	.sectionentsize	8
	.align		4
        /*0000*/ 	.word	0x00000000
	.align		4
        /*0004*/ 	.word	0xffffffff
	.align		4
        /*0008*/ 	.word	0x00000000
	.align		4
        /*000c*/ 	.word	0xfffffffe
	.align		4
        /*0010*/ 	.word	0x00000000
	.align		4
        /*0014*/ 	.word	0xfffffffd
	.align		4
        /*0018*/ 	.word	0x00000000
	.align		4
        /*001c*/ 	.word	0xfffffffc


//--------------------- .text._Z12matMulSharedPKfS0_Pfi --------------------------
	.section	.text._Z12matMulSharedPKfS0_Pfi,"ax",@progbits
	.align	128
        .global         _Z12matMulSharedPKfS0_Pfi
        .type           _Z12matMulSharedPKfS0_Pfi,@function
        .size           _Z12matMulSharedPKfS0_Pfi,(.L_x_3 - _Z12matMulSharedPKfS0_Pfi)
        .other          _Z12matMulSharedPKfS0_Pfi,@"STO_CUDA_ENTRY STV_DEFAULT"
_Z12matMulSharedPKfS0_Pfi:
.text._Z12matMulSharedPKfS0_Pfi:
[----:B------:R-:W-:Y:S01]  /*0000*/  LDC R1, c[0x0][0x37c] ;  /* 0x0000df00ff017b82 */ /* 0x000fe20000000800 */
[----:B------:R-:W0:Y:S01]  /*0010*/  LDCU UR4, c[0x0][0x398] ;  /* 0x00007300ff0477ac */ /* 0x000e220008000800 */
[----:B------:R-:W1:Y:S01]  /*0020*/  S2R R9, SR_CTAID.Y ;  /* 0x0000000000097919 */ /* 0x000e620000002600 */
[----:B------:R-:W-:Y:S01]  /*0030*/  HFMA2 R21, -RZ, RZ, 0, 0 ;  /* 0x00000000ff157431 */ /* 0x000fe200000001ff */
[----:B------:R-:W1:Y:S01]  /*0040*/  S2R R13, SR_TID.Y ;  /* 0x00000000000d7919 */ /* 0x000e620000002200 */
[----:B------:R-:W2:Y:S01]  /*0050*/  S2R R12, SR_CTAID.X ;  /* 0x00000000000c7919 */ /* 0x000ea20000002500 */
[----:B------:R-:W2:Y:S01]  /*0060*/  S2R R19, SR_TID.X ;  /* 0x0000000000137919 */ /* 0x000ea20000002100 */
[----:B0-----:R-:W-:Y:S01]  /*0070*/  MOV R0, UR4 ;  /* 0x0000000400007c02 */ /* 0x001fe20008000f00 */
[----:B------:R-:W0:Y:S03]  /*0080*/  LDCU.64 UR4, c[0x0][0x358] ;  /* 0x00006b00ff0477ac */ /* 0x000e260008000a00 */
[----:B------:R-:W-:-:S02]  /*0090*/  ISETP.GE.AND P0, PT, R0, 0x1, PT ;  /* 0x000000010000780c */ /* 0x000fc40003f06270 */
[----:B-1----:R-:W-:Y:S02]  /*00a0*/  LEA R9, R9, R13, 0x4 ;  /* 0x0000000d09097211 */ /* 0x002fe400078e20ff */
[----:B--2---:R-:W-:-:S04]  /*00b0*/  LEA R8, R12, R19, 0x4 ;  /* 0x000000130c087211 */ /* 0x004fc800078e20ff */
[----:B------:R-:W-:-:S05]  /*00c0*/  VIMNMX R11, PT, PT, R9, R8, !PT ;  /* 0x00000008090b7248 */ /* 0x000fca0007fe0100 */
[----:B0-----:R-:W-:Y:S05]  /*00d0*/  @!P0 BRA `(.L_x_0) ;  /* 0x0000000400648947 */ /* 0x001fea0003800000 */
[----:B------:R-:W0:Y:S01]  /*00e0*/  S2R R7, SR_CgaCtaId ;  /* 0x0000000000077919 */ /* 0x000e220000008800 */
[----:B------:R-:W1:Y:S01]  /*00f0*/  LDC R10, c[0x0][0x398] ;  /* 0x0000e600ff0a7b82 */ /* 0x000e620000000800 */
[----:B------:R-:W-:Y:S01]  /*0100*/  MOV R5, 0x400 ;  /* 0x0000040000057802 */ /* 0x000fe20000000f00 */
[----:B------:R-:W-:Y:S01]  /*0110*/  VIADD R4, R0, 0xf ;  /* 0x0000000f00047836 */ /* 0x000fe20000000000 */
[----:B------:R-:W-:Y:S01]  /*0120*/  MOV R21, RZ ;  /* 0x000000ff00157202 */ /* 0x000fe20000000f00 */
[-CC-:B------:R-:W-:Y:S01]  /*0130*/  IMAD R17, R13, R0.reuse, R19.reuse ;  /* 0x000000000d117224 */ /* 0x180fe200078e0213 */
[----:B------:R-:W-:Y:S01]  /*0140*/  IADD3 R6, PT, PT, R5, 0x440, RZ ;  /* 0x0000044005067810 */ /* 0x000fe20007ffe0ff */
[----:B------:R-:W-:Y:S01]  /*0150*/  IMAD R15, R9, R0, R19 ;  /* 0x00000000090f7224 */ /* 0x000fe200078e0213 */
[----:B------:R-:W-:Y:S01]  /*0160*/  SHF.R.U32.HI R4, RZ, 0x4, R4 ;  /* 0x00000004ff047819 */ /* 0x000fe20000011604 */
[----:B------:R-:W2:Y:S01]  /*0170*/  LDC.64 R2, c[0x0][0x380] ;  /* 0x0000e000ff027b82 */ /* 0x000ea20000000a00 */
[----:B------:R-:W-:-:S03]  /*0180*/  LEA R17, R12, R17, 0x4 ;  /* 0x000000110c117211 */ /* 0x000fc600078e20ff */
[----:B------:R-:W-:Y:S01]  /*0190*/  IMAD.MOV R18, RZ, RZ, -R4 ;  /* 0x000000ffff127224 */ /* 0x000fe200078e0a04 */
[C---:B0-----:R-:W-:Y:S02]  /*01a0*/  LEA R14, R7.reuse, R5, 0x18 ;  /* 0x00000005070e7211 */ /* 0x041fe400078ec0ff */
[----:B------:R-:W-:-:S03]  /*01b0*/  LEA R6, R7, R6, 0x18 ;  /* 0x0000000607067211 */ /* 0x000fc600078ec0ff */
[----:B------:R-:W-:Y:S01]  /*01c0*/  IMAD R14, R13, 0x44, R14 ;  /* 0x000000440d0e7824 */ /* 0x000fe200078e020e */
[----:B------:R-:W-:-:S04]  /*01d0*/  LEA R16, R19, R6, 0x2 ;  /* 0x0000000613107211 */ /* 0x000fc800078e10ff */
[----:B------:R-:W-:Y:S01]  /*01e0*/  LEA R20, R19, R14, 0x2 ;  /* 0x0000000e13147211 */ /* 0x000fe200078e10ff */
[----:B------:R-:W-:-:S07]  /*01f0*/  IMAD R12, R13, 0x44, R16 ;  /* 0x000000440d0c7824 */ /* 0x000fce00078e0210 */
.L_x_1:
[----:B-1----:R-:W-:Y:S01]  /*0200*/  MOV R0, R10 ;  /* 0x0000000a00007202 */ /* 0x002fe20000000f00 */
[----:B------:R-:W-:Y:S01]  /*0210*/  HFMA2 R23, -RZ, RZ, 0, 0 ;  /* 0x00000000ff177431 */ /* 0x000fe200000001ff */
[----:B------:R-:W-:Y:S02]  /*0220*/  VIMNMX R5, PT, PT, R8, R13, !PT ;  /* 0x0000000d08057248 */ /* 0x000fe40007fe0100 */
[-C--:B------:R-:W-:Y:S02]  /*0230*/  ISETP.GE.AND P0, PT, R19, R0.reuse, PT ;  /* 0x000000001300720c */ /* 0x080fe40003f06270 */
[-C--:B------:R-:W-:Y:S01]  /*0240*/  ISETP.GE.AND P1, PT, R5, R0.reuse, PT ;  /* 0x000000000500720c */ /* 0x080fe20003f26270 */
[----:B--2---:R-:W-:Y:S01]  /*0250*/  IMAD.WIDE R4, R15, 0x4, R2 ;  /* 0x000000040f047825 */ /* 0x004fe200078e0202 */
[----:B------:R-:W-:Y:S02]  /*0260*/  ISETP.GE.U32.OR P0, PT, R9, R0, P0 ;  /* 0x000000000900720c */ /* 0x000fe40000706470 */
[----:B------:R-:W-:-:S09]  /*0270*/  MOV R25, RZ ;  /* 0x000000ff00197202 */ /* 0x000fd20000000f00 */
[----:B------:R-:W0:Y:S02]  /*0280*/  @!P1 LDC.64 R6, c[0x0][0x388] ;  /* 0x0000e200ff069b82 */ /* 0x000e240000000a00 */
[----:B------:R-:W2:Y:S01]  /*0290*/  @!P0 LDG.E R23, desc[UR4][R4.64] ;  /* 0x0000000404178981 */ /* 0x000ea2000c1e1900 */
[----:B0-----:R-:W-:-:S05]  /*02a0*/  @!P1 IMAD.WIDE R6, R17, 0x4, R6 ;  /* 0x0000000411069825 */ /* 0x001fca00078e0206 */
[----:B------:R-:W3:Y:S01]  /*02b0*/  @!P1 LDG.E R25, desc[UR4][R6.64] ;  /* 0x0000000406199981 */ /* 0x000ee2000c1e1900 */
[----:B------:R-:W-:-:S05]  /*02c0*/  VIADD R18, R18, 0x1 ;  /* 0x0000000112127836 */ /* 0x000fca0000000000 */
[----:B------:R-:W-:Y:S02]  /*02d0*/  ISETP.NE.AND P0, PT, R18, RZ, PT ;  /* 0x000000ff1200720c */ /* 0x000fe40003f05270 */
[----:B------:R-:W-:Y:S02]  /*02e0*/  IADD3 R13, PT, PT, R13, 0x10, RZ ;  /* 0x000000100d0d7810 */ /* 0x000fe40007ffe0ff */
[----:B------:R-:W-:Y:S02]  /*02f0*/  IADD3 R15, PT, PT, R15, 0x10, RZ ;  /* 0x000000100f0f7810 */ /* 0x000fe40007ffe0ff */
[----:B------:R-:W-:Y:S02]  /*0300*/  IADD3 R19, PT, PT, R19, 0x10, RZ ;  /* 0x0000001013137810 */ /* 0x000fe40007ffe0ff */
[----:B------:R-:W-:Y:S01]  /*0310*/  LEA R17, R0, R17, 0x4 ;  /* 0x0000001100117211 */ /* 0x000fe200078e20ff */
[----:B--2---:R-:W-:Y:S04]  /*0320*/  STS [R20], R23 ;  /* 0x0000001714007388 */ /* 0x004fe80000000800 */
[----:B---3--:R-:W-:Y:S01]  /*0330*/  STS [R12], R25 ;  /* 0x000000190c007388 */ /* 0x008fe20000000800 */
[----:B------:R-:W-:Y:S06]  /*0340*/  BAR.SYNC.DEFER_BLOCKING 0x0 ;  /* 0x0000000000007b1d */ /* 0x000fec0000010000 */
[----:B------:R-:W-:Y:S04]  /*0350*/  LDS R24, [R14] ;  /* 0x000000000e187984 */ /* 0x000fe80000000800 */
[----:B------:R-:W0:Y:S04]  /*0360*/  LDS R26, [R16] ;  /* 0x00000000101a7984 */ /* 0x000e280000000800 */
[----:B------:R-:W-:Y:S04]  /*0370*/  LDS R29, [R14+0x4] ;  /* 0x000004000e1d7984 */ /* 0x000fe80000000800 */
[----:B------:R-:W1:Y:S04]  /*0380*/  LDS R28, [R16+0x44] ;  /* 0x00004400101c7984 */ /* 0x000e680000000800 */
[----:B------:R-:W-:Y:S04]  /*0390*/  LDS R22, [R14+0x8] ;  /* 0x000008000e167984 */ /* 0x000fe80000000800 */
[----:B------:R-:W2:Y:S04]  /*03a0*/  LDS R27, [R16+0x88] ;  /* 0x00008800101b7984 */ /* 0x000ea80000000800 */
[----:B------:R-:W-:Y:S04]  /*03b0*/  LDS R4, [R14+0xc] ;  /* 0x00000c000e047984 */ /* 0x000fe80000000800 */
[----:B------:R-:W3:Y:S04]  /*03c0*/  LDS R5, [R16+0xcc] ;  /* 0x0000cc0010057984 */ /* 0x000ee80000000800 */
[----:B------:R-:W-:Y:S04]  /*03d0*/  LDS R25, [R14+0x10] ;  /* 0x000010000e197984 */ /* 0x000fe80000000800 */
[----:B------:R-:W-:Y:S04]  /*03e0*/  LDS R23, [R14+0x14] ;  /* 0x000014000e177984 */ /* 0x000fe80000000800 */
[----:B------:R-:W-:Y:S01]  /*03f0*/  LDS R6, [R14+0x18] ;  /* 0x000018000e067984 */ /* 0x000fe20000000800 */
[----:B0-----:R-:W-:-:S03]  /*0400*/  FFMA R24, R24, R26, R21 ;  /* 0x0000001a18187223 */ /* 0x001fc60000000015 */
[----:B------:R-:W-:Y:S04]  /*0410*/  LDS R7, [R16+0x198] ;  /* 0x0001980010077984 */ /* 0x000fe80000000800 */
[----:B------:R-:W0:Y:S01]  /*0420*/  LDS R26, [R16+0x110] ;  /* 0x00011000101a7984 */ /* 0x000e220000000800 */
[----:B-1----:R-:W-:-:S03]  /*0430*/  FFMA R29, R29, R28, R24 ;  /* 0x0000001c1d1d7223 */ /* 0x002fc60000000018 */
[----:B------:R-:W-:Y:S04]  /*0440*/  LDS R21, [R14+0x1c] ;  /* 0x00001c000e157984 */ /* 0x000fe80000000800 */
[----:B------:R-:W1:Y:S01]  /*0450*/  LDS R24, [R16+0x154] ;  /* 0x0001540010187984 */ /* 0x000e620000000800 */
[----:B--2---:R-:W-:-:S03]  /*0460*/  FFMA R27, R22, R27, R29 ;  /* 0x0000001b161b7223 */ /* 0x004fc6000000001d */
[----:B------:R-:W2:Y:S01]  /*0470*/  LDS R22, [R16+0x1dc] ;  /* 0x0001dc0010167984 */ /* 0x000ea20000000800 */
[----:B---3--:R-:W-:-:S03]  /*0480*/  FFMA R4, R4, R5, R27 ;  /* 0x0000000504047223 */ /* 0x008fc6000000001b */
[----:B------:R-:W-:Y:S01]  /*0490*/  LDS R5, [R16+0x220] ;  /* 0x0002200010057984 */ /* 0x000fe20000000800 */
[----:B0-----:R-:W-:-:S03]  /*04a0*/  FFMA R26, R25, R26, R4 ;  /* 0x0000001a191a7223 */ /* 0x001fc60000000004 */
[----:B------:R-:W0:Y:S01]  /*04b0*/  LDS R4, [R14+0x20] ;  /* 0x000020000e047984 */ /* 0x000e220000000800 */
[----:B-1----:R-:W-:-:S03]  /*04c0*/  FFMA R25, R23, R24, R26 ;  /* 0x0000001817197223 */ /* 0x002fc6000000001a */
[----:B------:R-:W-:Y:S04]  /*04d0*/  LDS R23, [R14+0x24] ;  /* 0x000024000e177984 */ /* 0x000fe80000000800 */
[----:B------:R-:W1:Y:S01]  /*04e0*/  LDS R24, [R16+0x264] ;  /* 0x0002640010187984 */ /* 0x000e620000000800 */
[----:B------:R-:W-:-:S03]  /*04f0*/  FFMA R26, R6, R7, R25 ;  /* 0x00000007061a7223 */ /* 0x000fc60000000019 */
[----:B------:R-:W-:Y:S01]  /*0500*/  LDS R6, [R14+0x28] ;  /* 0x000028000e067984 */ /* 0x000fe20000000800 */
[----:B--2---:R-:W-:-:S03]  /*0510*/  FFMA R25, R21, R22, R26 ;  /* 0x0000001615197223 */ /* 0x004fc6000000001a */
[----:B------:R-:W2:Y:S04]  /*0520*/  LDS R7, [R16+0x2a8] ;  /* 0x0002a80010077984 */ /* 0x000ea80000000800 */
[----:B------:R-:W-:Y:S04]  /*0530*/  LDS R21, [R14+0x2c] ;  /* 0x00002c000e157984 */ /* 0x000fe80000000800 */
[----:B------:R-:W3:Y:S01]  /*0540*/  LDS R22, [R16+0x2ec] ;  /* 0x0002ec0010167984 */ /* 0x000ee20000000800 */
[----:B0-----:R-:W-:-:S03]  /*0550*/  FFMA R26, R4, R5, R25 ;  /* 0x00000005041a7223 */ /* 0x001fc60000000019 */
[----:B------:R-:W-:Y:S04]  /*0560*/  LDS R5, [R14+0x30] ;  /* 0x000030000e057984 */ /* 0x000fe80000000800 */
[----:B------:R-:W0:Y:S01]  /*0570*/  LDS R4, [R16+0x330] ;  /* 0x0003300010047984 */ /* 0x000e220000000800 */
[----:B-1----:R-:W-:-:S03]  /*0580*/  FFMA R25, R23, R24, R26 ;  /* 0x0000001817197223 */ /* 0x002fc6000000001a */
[----:B------:R-:W-:Y:S04]  /*0590*/  LDS R23, [R14+0x34] ;  /* 0x000034000e177984 */ /* 0x000fe80000000800 */
[----:B------:R-:W1:Y:S01]  /*05a0*/  LDS R24, [R16+0x374] ;  /* 0x0003740010187984 */ /* 0x000e620000000800 */
[----:B--2---:R-:W-:-:S03]  /*05b0*/  FFMA R26, R6, R7, R25 ;  /* 0x00000007061a7223 */ /* 0x004fc60000000019 */
[----:B------:R-:W-:Y:S04]  /*05c0*/  LDS R6, [R14+0x38] ;  /* 0x000038000e067984 */ /* 0x000fe80000000800 */
[----:B------:R-:W2:Y:S01]  /*05d0*/  LDS R7, [R16+0x3b8] ;  /* 0x0003b80010077984 */ /* 0x000ea20000000800 */
[----:B---3--:R-:W-:-:S03]  /*05e0*/  FFMA R22, R21, R22, R26 ;  /* 0x0000001615167223 */ /* 0x008fc6000000001a */
[----:B------:R-:W-:Y:S04]  /*05f0*/  LDS R21, [R14+0x3c] ;  /* 0x00003c000e157984 */ /* 0x000fe80000000800 */
[----:B------:R-:W3:Y:S01]  /*0600*/  LDS R25, [R16+0x3fc] ;  /* 0x0003fc0010197984 */ /* 0x000ee20000000800 */
[----:B0-----:R-:W-:-:S04]  /*0610*/  FFMA R4, R5, R4, R22 ;  /* 0x0000000405047223 */ /* 0x001fc80000000016 */
[----:B-1----:R-:W-:-:S04]  /*0620*/  FFMA R23, R23, R24, R4 ;  /* 0x0000001817177223 */ /* 0x002fc80000000004 */
[----:B--2---:R-:W-:-:S04]  /*0630*/  FFMA R6, R6, R7, R23 ;  /* 0x0000000706067223 */ /* 0x004fc80000000017 */
[----:B---3--:R-:W-:Y:S01]  /*0640*/  FFMA R21, R21, R25, R6 ;  /* 0x0000001915157223 */ /* 0x008fe20000000006 */
[----:B------:R-:W-:Y:S06]  /*0650*/  BAR.SYNC.DEFER_BLOCKING 0x0 ;  /* 0x0000000000007b1d */ /* 0x000fec0000010000 */
[----:B------:R-:W-:Y:S05]  /*0660*/  @P0 BRA `(.L_x_1) ;  /* 0xfffffff800e40947 */ /* 0x000fea000383ffff */
.L_x_0:
[----:B------:R-:W-:-:S13]  /*0670*/  ISETP.GE.AND P0, PT, R11, R0, PT ;  /* 0x000000000b00720c */ /* 0x000fda0003f06270 */
[----:B------:R-:W-:Y:S05]  /*0680*/  @P0 EXIT ;  /* 0x000000000000094d */ /* 0x000fea0003800000 */
[----:B------:R-:W0:Y:S01]  /*0690*/  LDC.64 R2, c[0x0][0x390] ;  /* 0x0000e400ff027b82 */ /* 0x000e220000000a00 */
[----:B------:R-:W-:-:S04]  /*06a0*/  IMAD R9, R9, R0, R8 ;  /* 0x0000000009097224 */ /* 0x000fc800078e0208 */
[----:B0-----:R-:W-:-:S05]  /*06b0*/  IMAD.WIDE R2, R9, 0x4, R2 ;  /* 0x0000000409027825 */ /* 0x001fca00078e0202 */
[----:B------:R-:W-:Y:S01]  /*06c0*/  STG.E desc[UR4][R2.64], R21 ;  /* 0x0000001502007986 */ /* 0x000fe2000c101904 */
[----:B------:R-:W-:Y:S05]  /*06d0*/  EXIT ;  /* 0x000000000000794d */ /* 0x000fea0003800000 */
.L_x_2:
[----:B------:R-:W-:-:S00]  /*06e0*/  BRA `(.L_x_2) ;  /* 0xfffffffc00fc7947 */ /* 0x000fc0000383ffff */
[----:B------:R-:W-:-:S00]  /*06f0*/  NOP ;  /* 0x0000000000007918 */ /* 0x000fc00000000000 */
        /* <DEDUP_REMOVED lines=8> */
.L_x_3:


//--------------------- .nv.shared._Z12matMulSharedPKfS0_Pfi --------------------------
	.section	.nv.shared._Z12matMulSharedPKfS0_Pfi,"aw",@nobits
	.sectionflags	@""
	.align	4
.nv.shared._Z12matMulSharedPKfS0_Pfi:
	.zero		3200


//--------------------- .nv.shared.reserved.0     --------------------------
	.section	.nv.shared.reserved.0,"aw",@nobits
	.weak		__nv_reservedSMEM_offset_0_alias
	.size		__nv_reservedSMEM_offset_0_alias, 0, 64
	.other		__nv_reservedSMEM_offset_0_alias,@"STO_CUDA_RESERVED_SHARED STV_DEFAULT"
__nv_reservedSMEM_offset_0_alias:
	.zero		0
	.zero		64


//--------------------- .nv.constant0._Z12matMulSharedPKfS0_Pfi --------------------------
	.section	.nv.constant0._Z12matMulSharedPKfS0_Pfi,"a",@progbits
	.sectionflags	@""
	.align	4
.nv.constant0._Z12matMulSharedPKfS0_Pfi:
	.zero		924


//--------------------- SYMBOLS --------------------------

	.type		.nv.reservedSmem.offset0,@object
	.size		.nv.reservedSmem.offset0,0x4
	.type		.nv.reservedSmem.cap,@object
	.size		.nv.reservedSmem.cap,0x4
